//
// Generated by NVIDIA NVVM Compiler
//
// Compiler Build ID: CL-36424714
// Cuda compilation tools, release 13.0, V13.0.88
// Based on NVVM 20.0.0
//

.version 9.0
.target sm_100
.address_size 64

	// .globl	_Z10gpu_matmulPiS_S_iii
.extern .func  (.param .b32 func_retval0) vprintf
(
	.param .b64 vprintf_param_0,
	.param .b64 vprintf_param_1
)
;
.global .align 1 .b8 $str[13] = {120, 58, 32, 37, 100, 32, 121, 58, 32, 37, 100, 10};

.visible .entry _Z10gpu_matmulPiS_S_iii(
	.param .u64 .ptr .align 1 _Z10gpu_matmulPiS_S_iii_param_0,
	.param .u64 .ptr .align 1 _Z10gpu_matmulPiS_S_iii_param_1,
	.param .u64 .ptr .align 1 _Z10gpu_matmulPiS_S_iii_param_2,
	.param .u32 _Z10gpu_matmulPiS_S_iii_param_3,
	.param .u32 _Z10gpu_matmulPiS_S_iii_param_4,
	.param .u32 _Z10gpu_matmulPiS_S_iii_param_5
)
{
	.local .align 8 .b8 	__local_depot0[8];
	.reg .b64 	%SP;
	.reg .b64 	%SPL;
	.reg .pred 	%p<10>;
	.reg .b32 	%r<96>;
	.reg .b64 	%rd<57>;

	mov.u64 	%SPL, __local_depot0;
	cvta.local.u64 	%SP, %SPL;
	ld.param.u64 	%rd8, [_Z10gpu_matmulPiS_S_iii_param_0];
	ld.param.u64 	%rd9, [_Z10gpu_matmulPiS_S_iii_param_1];
	ld.param.u64 	%rd7, [_Z10gpu_matmulPiS_S_iii_param_2];
	ld.param.u32 	%r26, [_Z10gpu_matmulPiS_S_iii_param_4];
	ld.param.u32 	%r27, [_Z10gpu_matmulPiS_S_iii_param_5];
	cvta.to.global.u64 	%rd1, %rd9;
	cvta.to.global.u64 	%rd2, %rd8;
	add.u64 	%rd10, %SP, 0;
	add.u64 	%rd11, %SPL, 0;
	mov.u32 	%r28, %ntid.x;
	mov.u32 	%r29, %ctaid.x;
	mov.u32 	%r30, %tid.x;
	mad.lo.s32 	%r1, %r28, %r29, %r30;
	mov.u32 	%r31, %ntid.y;
	mov.u32 	%r32, %ctaid.y;
	mov.u32 	%r33, %tid.y;
	mad.lo.s32 	%r2, %r31, %r32, %r33;
	st.local.v2.u32 	[%rd11], {%r1, %r2};
	mov.u64 	%rd12, $str;
	cvta.global.u64 	%rd13, %rd12;
	{ // callseq 0, 0
	.param .b64 param0;
	st.param.b64 	[param0], %rd13;
	.param .b64 param1;
	st.param.b64 	[param1], %rd10;
	.param .b32 retval0;
	call.uni (retval0), 
	vprintf, 
	(
	param0, 
	param1
	);
	ld.param.b32 	%r34, [retval0];
	} // callseq 0
	setp.lt.s32 	%p1, %r26, 1;
	@%p1 bra 	$L__BB0_12;
	cvta.to.global.u64 	%rd14, %rd7;
	mul.lo.s32 	%r3, %r26, %r2;
	add.s32 	%r37, %r3, %r1;
	mul.wide.s32 	%rd15, %r37, 4;
	add.s64 	%rd3, %rd14, %rd15;
	ld.global.u32 	%r90, [%rd3];
	and.b32  	%r5, %r26, 7;
	setp.lt.u32 	%p2, %r26, 8;
	mov.b32 	%r93, 0;
	@%p2 bra 	$L__BB0_4;
	and.b32  	%r93, %r26, 2147483640;
	neg.s32 	%r88, %r93;
	shl.b32 	%r8, %r27, 3;
	mul.wide.u32 	%rd16, %r3, 4;
	add.s64 	%rd17, %rd16, %rd2;
	add.s64 	%rd56, %rd17, 16;
	mul.wide.s32 	%rd20, %r27, 4;
	mov.u32 	%r87, %r1;
$L__BB0_3:
	.pragma "nounroll";
	ld.global.u32 	%r38, [%rd56+-16];
	mul.wide.s32 	%rd18, %r87, 4;
	add.s64 	%rd19, %rd1, %rd18;
	ld.global.u32 	%r39, [%rd19];
	mad.lo.s32 	%r40, %r39, %r38, %r90;
	st.global.u32 	[%rd3], %r40;
	ld.global.u32 	%r41, [%rd56+-12];
	add.s64 	%rd21, %rd19, %rd20;
	ld.global.u32 	%r42, [%rd21];
	mad.lo.s32 	%r43, %r42, %r41, %r40;
	st.global.u32 	[%rd3], %r43;
	ld.global.u32 	%r44, [%rd56+-8];
	add.s64 	%rd22, %rd21, %rd20;
	ld.global.u32 	%r45, [%rd22];
	mad.lo.s32 	%r46, %r45, %r44, %r43;
	st.global.u32 	[%rd3], %r46;
	ld.global.u32 	%r47, [%rd56+-4];
	add.s64 	%rd23, %rd22, %rd20;
	ld.global.u32 	%r48, [%rd23];
	mad.lo.s32 	%r49, %r48, %r47, %r46;
	st.global.u32 	[%rd3], %r49;
	ld.global.u32 	%r50, [%rd56];
	add.s64 	%rd24, %rd23, %rd20;
	ld.global.u32 	%r51, [%rd24];
	mad.lo.s32 	%r52, %r51, %r50, %r49;
	st.global.u32 	[%rd3], %r52;
	ld.global.u32 	%r53, [%rd56+4];
	add.s64 	%rd25, %rd24, %rd20;
	ld.global.u32 	%r54, [%rd25];
	mad.lo.s32 	%r55, %r54, %r53, %r52;
	st.global.u32 	[%rd3], %r55;
	ld.global.u32 	%r56, [%rd56+8];
	add.s64 	%rd26, %rd25, %rd20;
	ld.global.u32 	%r57, [%rd26];
	mad.lo.s32 	%r58, %r57, %r56, %r55;
	st.global.u32 	[%rd3], %r58;
	ld.global.u32 	%r59, [%rd56+12];
	add.s64 	%rd27, %rd26, %rd20;
	ld.global.u32 	%r60, [%rd27];
	mad.lo.s32 	%r90, %r60, %r59, %r58;
	st.global.u32 	[%rd3], %r90;
	add.s32 	%r88, %r88, 8;
	add.s32 	%r87, %r87, %r8;
	add.s64 	%rd56, %rd56, 32;
	setp.ne.s32 	%p3, %r88, 0;
	@%p3 bra 	$L__BB0_3;
$L__BB0_4:
	setp.eq.s32 	%p4, %r5, 0;
	@%p4 bra 	$L__BB0_12;
	and.b32  	%r17, %r26, 3;
	setp.lt.u32 	%p5, %r5, 4;
	@%p5 bra 	$L__BB0_7;
	add.s32 	%r61, %r93, %r3;
	mul.wide.u32 	%rd28, %r61, 4;
	add.s64 	%rd29, %rd2, %rd28;
	ld.global.u32 	%r62, [%rd29];
	mad.lo.s32 	%r63, %r93, %r27, %r1;
	mul.wide.s32 	%rd30, %r63, 4;
	add.s64 	%rd31, %rd1, %rd30;
	ld.global.u32 	%r64, [%rd31];
	mad.lo.s32 	%r65, %r64, %r62, %r90;
	st.global.u32 	[%rd3], %r65;
	cvt.u64.u32 	%rd32, %r3;
	cvt.u64.u32 	%rd33, %r93;
	add.s64 	%rd34, %rd33, %rd32;
	shl.b64 	%rd35, %rd34, 2;
	add.s64 	%rd36, %rd2, %rd35;
	ld.global.u32 	%r66, [%rd36+4];
	mul.wide.s32 	%rd37, %r27, 4;
	add.s64 	%rd38, %rd31, %rd37;
	ld.global.u32 	%r67, [%rd38];
	mad.lo.s32 	%r68, %r67, %r66, %r65;
	st.global.u32 	[%rd3], %r68;
	ld.global.u32 	%r69, [%rd36+8];
	add.s64 	%rd39, %rd38, %rd37;
	ld.global.u32 	%r70, [%rd39];
	mad.lo.s32 	%r71, %r70, %r69, %r68;
	st.global.u32 	[%rd3], %r71;
	ld.global.u32 	%r72, [%rd36+12];
	add.s64 	%rd40, %rd39, %rd37;
	ld.global.u32 	%r73, [%rd40];
	mad.lo.s32 	%r90, %r73, %r72, %r71;
	st.global.u32 	[%rd3], %r90;
	add.s32 	%r93, %r93, 4;
$L__BB0_7:
	setp.eq.s32 	%p6, %r17, 0;
	@%p6 bra 	$L__BB0_12;
	setp.eq.s32 	%p7, %r17, 1;
	@%p7 bra 	$L__BB0_10;
	add.s32 	%r74, %r93, %r3;
	mul.wide.u32 	%rd41, %r74, 4;
	add.s64 	%rd42, %rd2, %rd41;
	ld.global.u32 	%r75, [%rd42];
	mad.lo.s32 	%r76, %r93, %r27, %r1;
	mul.wide.s32 	%rd43, %r76, 4;
	add.s64 	%rd44, %rd1, %rd43;
	ld.global.u32 	%r77, [%rd44];
	mad.lo.s32 	%r78, %r77, %r75, %r90;
	st.global.u32 	[%rd3], %r78;
	cvt.u64.u32 	%rd45, %r3;
	cvt.u64.u32 	%rd46, %r93;
	add.s64 	%rd47, %rd46, %rd45;
	shl.b64 	%rd48, %rd47, 2;
	add.s64 	%rd49, %rd2, %rd48;
	ld.global.u32 	%r79, [%rd49+4];
	mul.wide.s32 	%rd50, %r27, 4;
	add.s64 	%rd51, %rd44, %rd50;
	ld.global.u32 	%r80, [%rd51];
	mad.lo.s32 	%r90, %r80, %r79, %r78;
	st.global.u32 	[%rd3], %r90;
	add.s32 	%r93, %r93, 2;
$L__BB0_10:
	and.b32  	%r81, %r26, 1;
	setp.eq.b32 	%p8, %r81, 1;
	not.pred 	%p9, %p8;
	@%p9 bra 	$L__BB0_12;
	add.s32 	%r82, %r93, %r3;
	mul.wide.u32 	%rd52, %r82, 4;
	add.s64 	%rd53, %rd2, %rd52;
	ld.global.u32 	%r83, [%rd53];
	mad.lo.s32 	%r84, %r93, %r27, %r1;
	mul.wide.s32 	%rd54, %r84, 4;
	add.s64 	%rd55, %rd1, %rd54;
	ld.global.u32 	%r85, [%rd55];
	mad.lo.s32 	%r86, %r85, %r83, %r90;
	st.global.u32 	[%rd3], %r86;
$L__BB0_12:
	ret;

}


// ===== COMPILED SASS (sm_100) =====

	.target	sm_100

	.elftype	@"ET_EXEC"


//--------------------- .note.nv.tkinfo           --------------------------
	.section	.note.nv.tkinfo,"",@"SHT_NOTE"
	.sectionflags	@"SHF_NOTE_NV_TKINFO"
	.tkinfo
        /*0018*/ 	.word	0x00000002
        /*0030*/ 	.string	""
        /*0030*/ 	.string	"ptxas"
        /*0030*/ 	.string	"Cuda compilation tools, release 13.0, V13.0.88"
        /*0030*/ 	.string	"Build cuda_13.0.r13.0/compiler.36424714_0"
        /*0030*/ 	.string	"-arch sm_100 -m 64 "



//--------------------- .note.nv.cuinfo           --------------------------
	.section	.note.nv.cuinfo,"",@"SHT_NOTE"
	.sectionflags	@"SHF_NOTE_NV_CUINFO"
        /*0018*/ 	.short	0x0002
        /*001a*/ 	.short	0x0064
        /*001c*/ 	.short	0x0082
	.zero		2


//--------------------- .nv.info                  --------------------------
	.section	.nv.info,"",@"SHT_CUDA_INFO"
	.align	4


	//----- nvinfo : EIATTR_REGCOUNT
	.align		4
        /*0000*/ 	.byte	0x04, 0x2f
        /*0002*/ 	.short	(.L_2 - .L_1)
	.align		4
.L_1:
        /*0004*/ 	.word	index@(_Z10gpu_matmulPiS_S_iii)
        /*0008*/ 	.word	0x0000001a


	//----- nvinfo : EIATTR_FRAME_SIZE
	.align		4
.L_2:
        /*000c*/ 	.byte	0x04, 0x11
        /*000e*/ 	.short	(.L_4 - .L_3)
	.align		4
.L_3:
        /*0010*/ 	.word	index@(_Z10gpu_matmulPiS_S_iii)
        /*0014*/ 	.word	0x00000008


	//----- nvinfo : EIATTR_MIN_STACK_SIZE
	.align		4
.L_4:
        /*0018*/ 	.byte	0x04, 0x12
        /*001a*/ 	.short	(.L_6 - .L_5)
	.align		4
.L_5:
        /*001c*/ 	.word	index@(_Z10gpu_matmulPiS_S_iii)
        /*0020*/ 	.word	0x00000008
.L_6:


//--------------------- .nv.compat                --------------------------
	.section	.nv.compat,"",@"SHT_CUDA_COMPAT_INFO"
	.align	4
        /*0000*/ 	.byte	0x02, 0x09, 0x00, 0x00, 0x02, 0x02, 0x01, 0x00, 0x02, 0x05, 0x05, 0x00, 0x03, 0x07, 0x01, 0x01
        /*0010*/ 	.byte	0x02, 0x03, 0x00, 0x00, 0x02, 0x06, 0x01, 0x00, 0x04, 0x0b, 0x08, 0x00, 0x09, 0x00, 0x00, 0x00
        /*0020*/ 	.byte	0x00, 0x00, 0x00, 0x00


//--------------------- .nv.info._Z10gpu_matmulPiS_S_iii --------------------------
	.section	.nv.info._Z10gpu_matmulPiS_S_iii,"",@"SHT_CUDA_INFO"
	.sectionflags	@""
	.align	4


	//----- nvinfo : EIATTR_CUDA_API_VERSION
	.align		4
        /*0000*/ 	.byte	0x04, 0x37
        /*0002*/ 	.short	(.L_8 - .L_7)
.L_7:
        /*0004*/ 	.word	0x00000082


	//----- nvinfo : EIATTR_KPARAM_INFO
	.align		4
.L_8:
        /*0008*/ 	.byte	0x04, 0x17
        /*000a*/ 	.short	(.L_10 - .L_9)
.L_9:
        /*000c*/ 	.word	0x00000000
        /*0010*/ 	.short	0x0005
        /*0012*/ 	.short	0x0020
        /*0014*/ 	.byte	0x00, 0xf0, 0x11, 0x00


	//----- nvinfo : EIATTR_KPARAM_INFO
	.align		4
.L_10:
        /*0018*/ 	.byte	0x04, 0x17
        /*001a*/ 	.short	(.L_12 - .L_11)
.L_11:
        /*001c*/ 	.word	0x00000000
        /*0020*/ 	.short	0x0004
        /*0022*/ 	.short	0x001c
        /*0024*/ 	.byte	0x00, 0xf0, 0x11, 0x00


	//----- nvinfo : EIATTR_KPARAM_INFO
	.align		4
.L_12:
        /*0028*/ 	.byte	0x04, 0x17
        /*002a*/ 	.short	(.L_14 - .L_13)
.L_13:
        /*002c*/ 	.word	0x00000000
        /*0030*/ 	.short	0x0003
        /*0032*/ 	.short	0x0018
        /*0034*/ 	.byte	0x00, 0xf0, 0x11, 0x00


	//----- nvinfo : EIATTR_KPARAM_INFO
	.align		4
.L_14:
        /*0038*/ 	.byte	0x04, 0x17
        /*003a*/ 	.short	(.L_16 - .L_15)
.L_15:
        /*003c*/ 	.word	0x00000000
        /*0040*/ 	.short	0x0002
        /*0042*/ 	.short	0x0010
        /*0044*/ 	.byte	0x00, 0xf5, 0x21, 0x00


	//----- nvinfo : EIATTR_KPARAM_INFO
	.align		4
.L_16:
        /*0048*/ 	.byte	0x04, 0x17
        /*004a*/ 	.short	(.L_18 - .L_17)
.L_17:
        /*004c*/ 	.word	0x00000000
        /*0050*/ 	.short	0x0001
        /*0052*/ 	.short	0x0008
        /*0054*/ 	.byte	0x00, 0xf5, 0x21, 0x00


	//----- nvinfo : EIATTR_KPARAM_INFO
	.align		4
.L_18:
        /*0058*/ 	.byte	0x04, 0x17
        /*005a*/ 	.short	(.L_20 - .L_19)
.L_19:
        /*005c*/ 	.word	0x00000000
        /*0060*/ 	.short	0x0000
        /*0062*/ 	.short	0x0000
        /*0064*/ 	.byte	0x00, 0xf5, 0x21, 0x00


	//----- nvinfo : EIATTR_SPARSE_MMA_MASK
	.align		4
.L_20:
        /*0068*/ 	.byte	0x03, 0x50
        /*006a*/ 	.short	0x0000


	//----- nvinfo : EIATTR_MAXREG_COUNT
	.align		4
        /*006c*/ 	.byte	0x03, 0x1b
        /*006e*/ 	.short	0x00ff


	//----- nvinfo : EIATTR_EXTERNS
	.align		4
        /*0070*/ 	.byte	0x04, 0x0f
        /*0072*/ 	.short	(.L_22 - .L_21)


	//   ....[0]....
	.align		4
.L_21:
        /*0074*/ 	.word	index@(vprintf)


	//----- nvinfo : EIATTR_MERCURY_ISA_VERSION
	.align		4
.L_22:
        /*0078*/ 	.byte	0x03, 0x5f
        /*007a*/ 	.short	0x0101


	//----- nvinfo : EIATTR_VRC_CTA_INIT_COUNT
	.align		4
        /*007c*/ 	.byte	0x02, 0x4a
	.zero		1
	.zero		1


	//----- nvinfo : EIATTR_SYSCALL_OFFSETS
	.align		4
        /*0080*/ 	.byte	0x04, 0x46
        /*0082*/ 	.short	(.L_24 - .L_23)


	//   ....[0]....
.L_23:
        /*0084*/ 	.word	0x00000150


	//----- nvinfo : EIATTR_EXIT_INSTR_OFFSETS
	.align		4
.L_24:
        /*0088*/ 	.byte	0x04, 0x1c
        /*008a*/ 	.short	(.L_26 - .L_25)


	//   ....[0]....
.L_25:
        /*008c*/ 	.word	0x00000180


	//   ....[1]....
        /*0090*/ 	.word	0x00000650


	//   ....[2]....
        /*0094*/ 	.word	0x00000940


	//   ....[3]....
        /*0098*/ 	.word	0x00000b90


	//   ....[4]....
        /*009c*/ 	.word	0x00000cb0


	//----- nvinfo : EIATTR_CRS_STACK_SIZE
	.align		4
.L_26:
        /*00a0*/ 	.byte	0x04, 0x1e
        /*00a2*/ 	.short	(.L_28 - .L_27)
.L_27:
        /*00a4*/ 	.word	0x00000000


	//----- nvinfo : EIATTR_CBANK_PARAM_SIZE
	.align		4
.L_28:
        /*00a8*/ 	.byte	0x03, 0x19
        /*00aa*/ 	.short	0x0024


	//----- nvinfo : EIATTR_PARAM_CBANK
	.align		4
        /*00ac*/ 	.byte	0x04, 0x0a
        /*00ae*/ 	.short	(.L_30 - .L_29)
	.align		4
.L_29:
        /*00b0*/ 	.word	index@(.nv.constant0._Z10gpu_matmulPiS_S_iii)
        /*00b4*/ 	.short	0x0380
        /*00b6*/ 	.short	0x0024


	//----- nvinfo : EIATTR_SW_WAR
	.align		4
.L_30:
        /*00b8*/ 	.byte	0x04, 0x36
        /*00ba*/ 	.short	(.L_32 - .L_31)
.L_31:
        /*00bc*/ 	.word	0x00000008
.L_32:


//--------------------- .nv.callgraph             --------------------------
	.section	.nv.callgraph,"",@"SHT_CUDA_CALLGRAPH"
	.align	4
	.sectionentsize	8
	.align		4
        /*0000*/ 	.word	0x00000000
	.align		4
        /*0004*/ 	.word	0xffffffff
	.align		4
        /*0008*/ 	.word	index@(_Z10gpu_matmulPiS_S_iii)
	.align		4
        /*000c*/ 	.word	index@(vprintf)
	.align		4
        /*0010*/ 	.word	0x00000000
	.align		4
        /*0014*/ 	.word	0xfffffffe
	.align		4
        /*0018*/ 	.word	0x00000000
	.align		4
        /*001c*/ 	.word	0xfffffffd
	.align		4
        /*0020*/ 	.word	0x00000000
	.align		4
        /*0024*/ 	.word	0xfffffffc


//--------------------- .nv.constant4             --------------------------
	.section	.nv.constant4,"a",@progbits
	.align	8
	.align		8
.nv.constant4:
        /*0000*/ 	.dword	vprintf
	.align		8
        /*0008*/ 	.dword	$str


//--------------------- .text._Z10gpu_matmulPiS_S_iii --------------------------
	.section	.text._Z10gpu_matmulPiS_S_iii,"ax",@progbits
	.align	128
        .global         _Z10gpu_matmulPiS_S_iii
        .type           _Z10gpu_matmulPiS_S_iii,@function
        .size           _Z10gpu_matmulPiS_S_iii,(.L_x_6 - _Z10gpu_matmulPiS_S_iii)
        .other          _Z10gpu_matmulPiS_S_iii,@"STO_CUDA_ENTRY STV_DEFAULT"
_Z10gpu_matmulPiS_S_iii:
.text._Z10gpu_matmulPiS_S_iii:
[----:B------:R-:W0:Y:S01]  /*0000*/  LDC R1, c[0x0][0x37c] ;  /* 0x0000df00ff017b82 */ /* 0x000e220000000800 */
[----:B------:R-:W1:Y:S01]  /*0010*/  S2R R16, SR_CTAID.X ;  /* 0x0000000000107919 */ /* 0x000e620000002500 */
[----:B------:R-:W2:Y:S01]  /*0020*/  LDCU UR5, c[0x0][0x2fc] ;  /* 0x00005f80ff0577ac */ /* 0x000ea20008000800 */
[----:B0-----:R-:W-:Y:S01]  /*0030*/  VIADD R1, R1, 0xfffffff8 ;  /* 0xfffffff801017836 */ /* 0x001fe20000000000 */
[----:B------:R-:W1:Y:S01]  /*0040*/  S2R R3, SR_TID.X ;  /* 0x0000000000037919 */ /* 0x000e620000002100 */
[----:B------:R-:W1:Y:S01]  /*0050*/  LDCU UR4, c[0x0][0x360] ;  /* 0x00006c00ff0477ac */ /* 0x000e620008000800 */
[----:B------:R-:W0:Y:S01]  /*0060*/  S2R R17, SR_CTAID.Y ;  /* 0x0000000000117919 */ /* 0x000e220000002600 */
[----:B------:R-:W0:Y:S01]  /*0070*/  LDCU UR6, c[0x0][0x364] ;  /* 0x00006c80ff0677ac */ /* 0x000e220008000800 */
[----:B------:R-:W0:Y:S01]  /*0080*/  S2R R0, SR_TID.Y ;  /* 0x0000000000007919 */ /* 0x000e220000002200 */
[----:B-1----:R-:W-:Y:S01]  /*0090*/  IMAD R16, R16, UR4, R3 ;  /* 0x0000000410107c24 */ /* 0x002fe2000f8e0203 */
[----:B------:R-:W1:Y:S01]  /*00a0*/  LDCU UR4, c[0x0][0x2f8] ;  /* 0x00005f00ff0477ac */ /* 0x000e620008000800 */
[----:B0-----:R-:W-:Y:S01]  /*00b0*/  IMAD R17, R17, UR6, R0 ;  /* 0x0000000611117c24 */ /* 0x001fe2000f8e0200 */
[----:B------:R-:W-:Y:S01]  /*00c0*/  MOV R0, 0x0 ;  /* 0x0000000000007802 */ /* 0x000fe20000000f00 */
[----:B------:R-:W0:Y:S03]  /*00d0*/  LDCU.64 UR6, c[0x4][0x8] ;  /* 0x01000100ff0677ac */ /* 0x000e260008000a00 */
[----:B------:R3:W4:Y:S01]  /*00e0*/  LDC.64 R2, c[0x4][R0] ;  /* 0x0100000000027b82 */ /* 0x0007220000000a00 */
[----:B------:R3:W-:Y:S01]  /*00f0*/  STL.64 [R1], R16 ;  /* 0x0000001001007387 */ /* 0x0007e20000100a00 */
[----:B-1----:R-:W-:-:S05]  /*0100*/  IADD3 R6, P0, PT, R1, UR4, RZ ;  /* 0x0000000401067c10 */ /* 0x002fca000ff1e0ff */
[----:B--2---:R-:W-:Y:S02]  /*0110*/  IMAD.X R7, RZ, RZ, UR5, P0 ;  /* 0x00000005ff077e24 */ /* 0x004fe400080e06ff */
[----:B0-----:R-:W-:Y:S02]  /*0120*/  IMAD.U32 R4, RZ, RZ, UR6 ;  /* 0x00000006ff047e24 */ /* 0x001fe4000f8e00ff */
[----:B---3--:R-:W-:-:S07]  /*0130*/  IMAD.U32 R5, RZ, RZ, UR7 ;  /* 0x00000007ff057e24 */ /* 0x008fce000f8e00ff */
[----:B------:R-:W-:-:S07]  /*0140*/  LEPC R20, `(.L_x_0) ;  /* 0x000000001014794e */ /* 0x000fce0000000000 */
[----:B----4-:R-:W-:Y:S05]  /*0150*/  CALL.ABS.NOINC R2 ;  /* 0x0000000002007343 */ /* 0x010fea0003c00000 */
.L_x_0:
[----:B------:R-:W0:Y:S02]  /*0160*/  LDC R0, c[0x0][0x39c] ;  /* 0x0000e700ff007b82 */ /* 0x000e240000000800 */
[----:B0-----:R-:W-:-:S13]  /*0170*/  ISETP.GE.AND P0, PT, R0, 0x1, PT ;  /* 0x000000010000780c */ /* 0x001fda0003f06270 */
[----:B------:R-:W-:Y:S05]  /*0180*/  @!P0 EXIT ;  /* 0x000000000000894d */ /* 0x000fea0003800000 */
[----:B------:R-:W0:Y:S01]  /*0190*/  LDC.64 R14, c[0x0][0x358] ;  /* 0x0000d600ff0e7b82 */ /* 0x000e220000000a00 */
[----:B------:R-:W-:Y:S01]  /*01a0*/  IMAD R17, R17, R0, RZ ;  /* 0x0000000011117224 */ /* 0x000fe200078e02ff */
[C---:B------:R-:W-:Y:S01]  /*01b0*/  ISETP.GE.U32.AND P1, PT, R0.reuse, 0x8, PT ;  /* 0x000000080000780c */ /* 0x040fe20003f26070 */
[----:B------:R-:W-:Y:S01]  /*01c0*/  IMAD.MOV.U32 R6, RZ, RZ, RZ ;  /* 0x000000ffff067224 */ /* 0x000fe200078e00ff */
[----:B------:R-:W-:Y:S01]  /*01d0*/  LOP3.LUT R18, R0, 0x7, RZ, 0xc0, !PT ;  /* 0x0000000700127812 */ /* 0x000fe200078ec0ff */
[----:B------:R-:W-:-:S03]  /*01e0*/  IMAD.IADD R5, R16, 0x1, R17 ;  /* 0x0000000110057824 */ /* 0x000fc600078e0211 */
[----:B------:R-:W1:Y:S01]  /*01f0*/  LDC.64 R2, c[0x0][0x390] ;  /* 0x0000e400ff027b82 */ /* 0x000e620000000a00 */
[----:B------:R-:W-:Y:S02]  /*0200*/  ISETP.NE.AND P0, PT, R18, RZ, PT ;  /* 0x000000ff1200720c */ /* 0x000fe40003f05270 */
[----:B0-----:R-:W-:Y:S02]  /*0210*/  R2UR UR4, R14 ;  /* 0x000000000e0472ca */ /* 0x001fe400000e0000 */
[----:B------:R-:W-:Y:S01]  /*0220*/  R2UR UR5, R15 ;  /* 0x000000000f0572ca */ /* 0x000fe200000e0000 */
[----:B-1----:R-:W-:-:S12]  /*0230*/  IMAD.WIDE R2, R5, 0x4, R2 ;  /* 0x0000000405027825 */ /* 0x002fd800078e0202 */
[----:B------:R0:W5:Y:S01]  /*0240*/  LDG.E R11, desc[UR4][R2.64] ;  /* 0x00000004020b7981 */ /* 0x000162000c1e1900 */
[----:B------:R-:W-:Y:S05]  /*0250*/  @!P1 BRA `(.L_x_1) ;  /* 0x0000000000fc9947 */ /* 0x000fea0003800000 */
[----:B------:R-:W1:Y:S01]  /*0260*/  LDC.64 R4, c[0x0][0x380] ;  /* 0x0000e000ff047b82 */ /* 0x000e620000000a00 */
[----:B------:R-:W-:Y:S01]  /*0270*/  LOP3.LUT R6, R0, 0x7ffffff8, RZ, 0xc0, !PT ;  /* 0x7ffffff800067812 */ /* 0x000fe200078ec0ff */
[----:B------:R-:W-:Y:S01]  /*0280*/  BSSY.RECONVERGENT B0, `(.L_x_1) ;  /* 0x000003c000007945 */ /* 0x000fe20003800200 */
[----:B------:R-:W-:-:S03]  /*0290*/  MOV R8, R16 ;  /* 0x0000001000087202 */ /* 0x000fc60000000f00 */
[----:B------:R-:W-:Y:S02]  /*02a0*/  IMAD.MOV R7, RZ, RZ, -R6 ;  /* 0x000000ffff077224 */ /* 0x000fe400078e0a06 */
[----:B-1----:R-:W-:-:S03]  /*02b0*/  IMAD.WIDE.U32 R4, R17, 0x4, R4 ;  /* 0x0000000411047825 */ /* 0x002fc600078e0004 */
[----:B------:R-:W-:-:S05]  /*02c0*/  IADD3 R4, P1, PT, R4, 0x10, RZ ;  /* 0x0000001004047810 */ /* 0x000fca0007f3e0ff */
[----:B------:R-:W-:-:S08]  /*02d0*/  IMAD.X R5, RZ, RZ, R5, P1 ;  /* 0x000000ffff057224 */ /* 0x000fd000008e0605 */
.L_x_2:
[----:B------:R-:W1:Y:S01]  /*02e0*/  LDC.64 R12, c[0x0][0x388] ;  /* 0x0000e200ff0c7b82 */ /* 0x000e620000000a00 */
[C---:B------:R-:W-:Y:S02]  /*02f0*/  R2UR UR4, R14.reuse ;  /* 0x000000000e0472ca */ /* 0x040fe400000e0000 */
[C---:B------:R-:W-:Y:S02]  /*0300*/  R2UR UR5, R15.reuse ;  /* 0x000000000f0572ca */ /* 0x040fe400000e0000 */
[----:B------:R-:W-:Y:S02]  /*0310*/  R2UR UR6, R14 ;  /* 0x000000000e0672ca */ /* 0x000fe400000e0000 */
[----:B------:R-:W-:Y:S01]  /*0320*/  R2UR UR7, R15 ;  /* 0x000000000f0772ca */ /* 0x000fe200000e0000 */
[----:B------:R-:W2:Y:S08]  /*0330*/  LDC R9, c[0x0][0x3a0] ;  /* 0x0000e800ff097b82 */ /* 0x000eb00000000800 */
[----:B---3--:R-:W3:Y:S01]  /*0340*/  LDG.E R10, desc[UR4][R4.64+-0x10] ;  /* 0xfffff004040a7981 */ /* 0x008ee2000c1e1900 */
[----:B-1----:R-:W-:-:S05]  /*0350*/  IMAD.WIDE R12, R8, 0x4, R12 ;  /* 0x00000004080c7825 */ /* 0x002fca00078e020c */
[----:B------:R-:W3:Y:S01]  /*0360*/  LDG.E R19, desc[UR6][R12.64] ;  /* 0x000000060c137981 */ /* 0x000ee2000c1e1900 */
[----:B------:R-:W-:Y:S02]  /*0370*/  R2UR UR8, R14 ;  /* 0x000000000e0872ca */ /* 0x000fe400000e0000 */
[----:B------:R-:W-:Y:S01]  /*0380*/  R2UR UR9, R15 ;  /* 0x000000000f0972ca */ /* 0x000fe200000e0000 */
[----:B---3-5:R-:W-:Y:S02]  /*0390*/  IMAD R19, R10, R19, R11 ;  /* 0x000000130a137224 */ /* 0x028fe400078e020b */
[----:B--2---:R-:W-:-:S03]  /*03a0*/  IMAD.WIDE R10, R9, 0x4, R12 ;  /* 0x00000004090a7825 */ /* 0x004fc600078e020c */
[----:B------:R1:W-:Y:S04]  /*03b0*/  STG.E desc[UR4][R2.64], R19 ;  /* 0x0000001302007986 */ /* 0x0003e8000c101904 */
[----:B------:R-:W2:Y:S04]  /*03c0*/  LDG.E R20, desc[UR6][R4.64+-0xc] ;  /* 0xfffff40604147981 */ /* 0x000ea8000c1e1900 */
[----:B------:R-:W2:Y:S01]  /*03d0*/  LDG.E R21, desc[UR8][R10.64] ;  /* 0x000000080a157981 */ /* 0x000ea2000c1e1900 */
[----:B------:R-:W-:-:S04]  /*03e0*/  IMAD.WIDE R12, R9, 0x4, R10 ;  /* 0x00000004090c7825 */ /* 0x000fc800078e020a */
[----:B--2---:R-:W-:-:S05]  /*03f0*/  IMAD R21, R20, R21, R19 ;  /* 0x0000001514157224 */ /* 0x004fca00078e0213 */
[----:B------:R2:W-:Y:S04]  /*0400*/  STG.E desc[UR4][R2.64], R21 ;  /* 0x0000001502007986 */ /* 0x0005e8000c101904 */
[----:B------:R-:W1:Y:S04]  /*0410*/  LDG.E R20, desc[UR6][R4.64+-0x8] ;  /* 0xfffff80604147981 */ /* 0x000e68000c1e1900 */
[----:B------:R-:W1:Y:S01]  /*0420*/  LDG.E R22, desc[UR8][R12.64] ;  /* 0x000000080c167981 */ /* 0x000e62000c1e1900 */
[----:B------:R-:W-:-:S04]  /*0430*/  IMAD.WIDE R10, R9, 0x4, R12 ;  /* 0x00000004090a7825 */ /* 0x000fc800078e020c */
[----:B-1----:R-:W-:-:S05]  /*0440*/  IMAD R19, R20, R22, R21 ;  /* 0x0000001614137224 */ /* 0x002fca00078e0215 */
        /* <DEDUP_REMOVED lines=11> */
[----:B------:R-:W3:Y:S04]  /*0500*/  LDG.E R20, desc[UR6][R4.64+0x4] ;  /* 0x0000040604147981 */ /* 0x000ee8000c1e1900 */
[----:B------:R-:W3:Y:S01]  /*0510*/  LDG.E R22, desc[UR8][R10.64] ;  /* 0x000000080a167981 */ /* 0x000ee2000c1e1900 */
[----:B------:R-:W-:-:S04]  /*0520*/  IMAD.WIDE R12, R9, 0x4, R10 ;  /* 0x00000004090c7825 */ /* 0x000fc800078e020a */
[----:B---3--:R-:W-:-:S05]  /*0530*/  IMAD R23, R20, R22, R19 ;  /* 0x0000001614177224 */ /* 0x008fca00078e0213 */
[----:B------:R3:W-:Y:S04]  /*0540*/  STG.E desc[UR4][R2.64], R23 ;  /* 0x0000001702007986 */ /* 0x0007e8000c101904 */
[----:B--2---:R-:W1:Y:S04]  /*0550*/  LDG.E R21, desc[UR8][R12.64] ;  /* 0x000000080c157981 */ /* 0x004e68000c1e1900 */
[----:B------:R-:W1:Y:S01]  /*0560*/  LDG.E R20, desc[UR6][R4.64+0x8] ;  /* 0x0000080604147981 */ /* 0x000e62000c1e1900 */
[----:B------:R-:W-:Y:S02]  /*0570*/  VIADD R7, R7, 0x8 ;  /* 0x0000000807077836 */ /* 0x000fe40000000000 */
[----:B-1----:R-:W-:-:S02]  /*0580*/  IMAD R19, R20, R21, R23 ;  /* 0x0000001514137224 */ /* 0x002fc400078e0217 */
[----:B------:R-:W-:-:S03]  /*0590*/  IMAD.WIDE R20, R9, 0x4, R12 ;  /* 0x0000000409147825 */ /* 0x000fc600078e020c */
[----:B------:R3:W-:Y:S04]  /*05a0*/  STG.E desc[UR4][R2.64], R19 ;  /* 0x0000001302007986 */ /* 0x0007e8000c101904 */
[----:B------:R-:W2:Y:S04]  /*05b0*/  LDG.E R20, desc[UR8][R20.64] ;  /* 0x0000000814147981 */ /* 0x000ea8000c1e1900 */
[----:B------:R1:W2:Y:S01]  /*05c0*/  LDG.E R10, desc[UR6][R4.64+0xc] ;  /* 0x00000c06040a7981 */ /* 0x0002a2000c1e1900 */
[----:B------:R-:W-:Y:S02]  /*05d0*/  ISETP.NE.AND P1, PT, R7, RZ, PT ;  /* 0x000000ff0700720c */ /* 0x000fe40003f25270 */
[----:B------:R-:W-:-:S02]  /*05e0*/  LEA R8, R9, R8, 0x3 ;  /* 0x0000000809087211 */ /* 0x000fc400078e18ff */
[----:B-1----:R-:W-:-:S05]  /*05f0*/  IADD3 R4, P2, PT, R4, 0x20, RZ ;  /* 0x0000002004047810 */ /* 0x002fca0007f5e0ff */
[----:B------:R-:W-:Y:S02]  /*0600*/  IMAD.X R5, RZ, RZ, R5, P2 ;  /* 0x000000ffff057224 */ /* 0x000fe400010e0605 */
[----:B--2---:R-:W-:-:S05]  /*0610*/  IMAD R11, R10, R20, R19 ;  /* 0x000000140a0b7224 */ /* 0x004fca00078e0213 */
[----:B------:R3:W-:Y:S01]  /*0620*/  STG.E desc[UR4][R2.64], R11 ;  /* 0x0000000b02007986 */ /* 0x0007e2000c101904 */
[----:B------:R-:W-:Y:S05]  /*0630*/  @P1 BRA `(.L_x_2) ;  /* 0xfffffffc00281947 */ /* 0x000fea000383ffff */
[----:B------:R-:W-:Y:S05]  /*0640*/  BSYNC.RECONVERGENT B0 ;  /* 0x0000000000007941 */ /* 0x000fea0003800200 */
.L_x_1:
[----:B------:R-:W-:Y:S05]  /*0650*/  @!P0 EXIT ;  /* 0x000000000000894d */ /* 0x000fea0003800000 */
[----:B------:R-:W-:Y:S02]  /*0660*/  ISETP.GE.U32.AND P1, PT, R18, 0x4, PT ;  /* 0x000000041200780c */ /* 0x000fe40003f26070 */
[----:B---3--:R-:W-:-:S04]  /*0670*/  LOP3.LUT R19, R0, 0x3, RZ, 0xc0, !PT ;  /* 0x0000000300137812 */ /* 0x008fc800078ec0ff */
[----:B------:R-:W-:-:S07]  /*0680*/  ISETP.NE.AND P0, PT, R19, RZ, PT ;  /* 0x000000ff1300720c */ /* 0x000fce0003f05270 */
[----:B------:R-:W-:Y:S06]  /*0690*/  @!P1 BRA `(.L_x_3) ;  /* 0x0000000000a89947 */ /* 0x000fec0003800000 */
[----:B------:R-:W1:Y:S01]  /*06a0*/  LDC R7, c[0x0][0x3a0] ;  /* 0x0000e800ff077b82 */ /* 0x000e620000000800 */
[C---:B------:R-:W-:Y:S01]  /*06b0*/  R2UR UR4, R14.reuse ;  /* 0x000000000e0472ca */ /* 0x040fe200000e0000 */
[----:B------:R-:W-:Y:S01]  /*06c0*/  IMAD.IADD R5, R17, 0x1, R6 ;  /* 0x0000000111057824 */ /* 0x000fe200078e0206 */
[C---:B------:R-:W-:Y:S02]  /*06d0*/  R2UR UR5, R15.reuse ;  /* 0x000000000f0572ca */ /* 0x040fe400000e0000 */
[----:B------:R-:W-:Y:S02]  /*06e0*/  R2UR UR6, R14 ;  /* 0x000000000e0672ca */ /* 0x000fe400000e0000 */
[----:B------:R-:W-:Y:S01]  /*06f0*/  R2UR UR7, R15 ;  /* 0x000000000f0772ca */ /* 0x000fe200000e0000 */
[----:B------:R-:W2:Y:S08]  /*0700*/  LDC.64 R12, c[0x0][0x380] ;  /* 0x0000e000ff0c7b82 */ /* 0x000eb00000000a00 */
[----:B------:R-:W3:Y:S01]  /*0710*/  LDC.64 R8, c[0x0][0x388] ;  /* 0x0000e200ff087b82 */ /* 0x000ee20000000a00 */
[----:B-1----:R-:W-:-:S02]  /*0720*/  IMAD R21, R6, R7, R16 ;  /* 0x0000000706157224 */ /* 0x002fc400078e0210 */
[----:B--2---:R-:W-:-:S06]  /*0730*/  IMAD.WIDE.U32 R12, R5, 0x4, R12 ;  /* 0x00000004050c7825 */ /* 0x004fcc00078e000c */
[----:B------:R-:W2:Y:S01]  /*0740*/  LDG.E R12, desc[UR4][R12.64] ;  /* 0x000000040c0c7981 */ /* 0x000ea2000c1e1900 */
[----:B------:R-:W1:Y:S01]  /*0750*/  LDCU.64 UR4, c[0x0][0x380] ;  /* 0x00007000ff0477ac */ /* 0x000e620008000a00 */
[----:B---3--:R-:W-:-:S05]  /*0760*/  IMAD.WIDE R8, R21, 0x4, R8 ;  /* 0x0000000415087825 */ /* 0x008fca00078e0208 */
[----:B------:R-:W2:Y:S01]  /*0770*/  LDG.E R10, desc[UR6][R8.64] ;  /* 0x00000006080a7981 */ /* 0x000ea2000c1e1900 */
[----:B------:R-:W-:Y:S02]  /*0780*/  IADD3 R5, P1, PT, R17, R6, RZ ;  /* 0x0000000611057210 */ /* 0x000fe40007f3e0ff */
[C---:B------:R-:W-:Y:S02]  /*0790*/  R2UR UR8, R14.reuse ;  /* 0x000000000e0872ca */ /* 0x040fe400000e0000 */
[C---:B------:R-:W-:Y:S02]  /*07a0*/  R2UR UR9, R15.reuse ;  /* 0x000000000f0972ca */ /* 0x040fe400000e0000 */
[----:B------:R-:W-:Y:S02]  /*07b0*/  R2UR UR10, R14 ;  /* 0x000000000e0a72ca */ /* 0x000fe400000e0000 */
[----:B------:R-:W-:Y:S01]  /*07c0*/  R2UR UR11, R15 ;  /* 0x000000000f0b72ca */ /* 0x000fe200000e0000 */
[----:B------:R-:W-:Y:S01]  /*07d0*/  IMAD.X R18, RZ, RZ, RZ, P1 ;  /* 0x000000ffff127224 */ /* 0x000fe200008e06ff */
[----:B-1----:R-:W-:-:S04]  /*07e0*/  LEA R4, P1, R5, UR4, 0x2 ;  /* 0x0000000405047c11 */ /* 0x002fc8000f8210ff */
[----:B------:R-:W-:Y:S01]  /*07f0*/  LEA.HI.X R5, R5, UR5, R18, 0x2, P1 ;  /* 0x0000000505057c11 */ /* 0x000fe200088f1412 */
[----:B--2--5:R-:W-:Y:S02]  /*0800*/  IMAD R21, R12, R10, R11 ;  /* 0x0000000a0c157224 */ /* 0x024fe400078e020b */
[----:B------:R-:W-:-:S03]  /*0810*/  IMAD.WIDE R10, R7, 0x4, R8 ;  /* 0x00000004070a7825 */ /* 0x000fc600078e0208 */
[----:B------:R1:W-:Y:S04]  /*0820*/  STG.E desc[UR6][R2.64], R21 ;  /* 0x0000001502007986 */ /* 0x0003e8000c101906 */
[----:B------:R-:W2:Y:S04]  /*0830*/  LDG.E R9, desc[UR10][R10.64] ;  /* 0x0000000a0a097981 */ /* 0x000ea8000c1e1900 */
[----:B------:R-:W2:Y:S01]  /*0840*/  LDG.E R8, desc[UR8][R4.64+0x4] ;  /* 0x0000040804087981 */ /* 0x000ea2000c1e1900 */
[----:B------:R-:W-:Y:S02]  /*0850*/  R2UR UR4, R14 ;  /* 0x000000000e0472ca */ /* 0x000fe400000e0000 */
[----:B------:R-:W-:Y:S01]  /*0860*/  R2UR UR5, R15 ;  /* 0x000000000f0572ca */ /* 0x000fe200000e0000 */
[----:B--2---:R-:W-:-:S02]  /*0870*/  IMAD R23, R8, R9, R21 ;  /* 0x0000000908177224 */ /* 0x004fc400078e0215 */
[----:B------:R-:W-:-:S10]  /*0880*/  IMAD.WIDE R8, R7, 0x4, R10 ;  /* 0x0000000407087825 */ /* 0x000fd400078e020a */
[----:B------:R2:W-:Y:S04]  /*0890*/  STG.E desc[UR4][R2.64], R23 ;  /* 0x0000001702007986 */ /* 0x0005e8000c101904 */
[----:B------:R-:W1:Y:S04]  /*08a0*/  LDG.E R13, desc[UR8][R8.64] ;  /* 0x00000008080d7981 */ /* 0x000e68000c1e1900 */
[----:B------:R-:W1:Y:S02]  /*08b0*/  LDG.E R12, desc[UR6][R4.64+0x8] ;  /* 0x00000806040c7981 */ /* 0x000e64000c1e1900 */
[----:B-1----:R-:W-:-:S02]  /*08c0*/  IMAD R21, R12, R13, R23 ;  /* 0x0000000d0c157224 */ /* 0x002fc400078e0217 */
[----:B------:R-:W-:-:S03]  /*08d0*/  IMAD.WIDE R12, R7, 0x4, R8 ;  /* 0x00000004070c7825 */ /* 0x000fc600078e0208 */
[----:B------:R2:W-:Y:S04]  /*08e0*/  STG.E desc[UR4][R2.64], R21 ;  /* 0x0000001502007986 */ /* 0x0005e8000c101904 */
[----:B------:R-:W3:Y:S04]  /*08f0*/  LDG.E R10, desc[UR6][R4.64+0xc] ;  /* 0x00000c06040a7981 */ /* 0x000ee8000c1e1900 */
[----:B------:R-:W3:Y:S01]  /*0900*/  LDG.E R12, desc[UR8][R12.64] ;  /* 0x000000080c0c7981 */ /* 0x000ee2000c1e1900 */
[----:B------:R-:W-:Y:S02]  /*0910*/  VIADD R6, R6, 0x4 ;  /* 0x0000000406067836 */ /* 0x000fe40000000000 */
[----:B---3--:R-:W-:-:S05]  /*0920*/  IMAD R11, R10, R12, R21 ;  /* 0x0000000c0a0b7224 */ /* 0x008fca00078e0215 */
[----:B------:R2:W-:Y:S02]  /*0930*/  STG.E desc[UR4][R2.64], R11 ;  /* 0x0000000b02007986 */ /* 0x0005e4000c101904 */
.L_x_3:
[----:B------:R-:W-:Y:S05]  /*0940*/  @!P0 EXIT ;  /* 0x000000000000894d */ /* 0x000fea0003800000 */
[----:B------:R-:W-:Y:S02]  /*0950*/  ISETP.NE.AND P1, PT, R19, 0x1, PT ;  /* 0x000000011300780c */ /* 0x000fe40003f25270 */
[----:B------:R-:W-:-:S04]  /*0960*/  LOP3.LUT R0, R0, 0x1, RZ, 0xc0, !PT ;  /* 0x0000000100007812 */ /* 0x000fc800078ec0ff */
[----:B------:R-:W-:-:S07]  /*0970*/  ISETP.NE.U32.AND P0, PT, R0, 0x1, PT ;  /* 0x000000010000780c */ /* 0x000fce0003f05070 */
[----:B------:R-:W-:Y:S06]  /*0980*/  @!P1 BRA `(.L_x_4) ;  /* 0x0000000000809947 */ /* 0x000fec0003800000 */
[----:B------:R-:W1:Y:S01]  /*0990*/  LDC R19, c[0x0][0x3a0] ;  /* 0x0000e800ff137b82 */ /* 0x000e620000000800 */
[C---:B------:R-:W-:Y:S01]  /*09a0*/  R2UR UR4, R14.reuse ;  /* 0x000000000e0472ca */ /* 0x040fe200000e0000 */
[----:B------:R-:W-:Y:S01]  /*09b0*/  IMAD.IADD R13, R17, 0x1, R6 ;  /* 0x00000001110d7824 */ /* 0x000fe200078e0206 */
[C---:B------:R-:W-:Y:S02]  /*09c0*/  R2UR UR5, R15.reuse ;  /* 0x000000000f0572ca */ /* 0x040fe400000e0000 */
[----:B------:R-:W-:Y:S02]  /*09d0*/  R2UR UR6, R14 ;  /* 0x000000000e0672ca */ /* 0x000fe400000e0000 */
[----:B------:R-:W-:Y:S01]  /*09e0*/  R2UR UR7, R15 ;  /* 0x000000000f0772ca */ /* 0x000fe200000e0000 */
[----:B------:R-:W3:Y:S08]  /*09f0*/  LDC.64 R4, c[0x0][0x380] ;  /* 0x0000e000ff047b82 */ /* 0x000ef00000000a00 */
[----:B------:R-:W4:Y:S01]  /*0a00*/  LDC.64 R8, c[0x0][0x388] ;  /* 0x0000e200ff087b82 */ /* 0x000f220000000a00 */
[----:B-1----:R-:W-:-:S02]  /*0a10*/  IMAD R7, R6, R19, R16 ;  /* 0x0000001306077224 */ /* 0x002fc400078e0210 */
[----:B---3--:R-:W-:-:S06]  /*0a20*/  IMAD.WIDE.U32 R12, R13, 0x4, R4 ;  /* 0x000000040d0c7825 */ /* 0x008fcc00078e0004 */
[----:B------:R-:W3:Y:S01]  /*0a30*/  LDG.E R12, desc[UR4][R12.64] ;  /* 0x000000040c0c7981 */ /* 0x000ee2000c1e1900 */
[----:B------:R-:W1:Y:S01]  /*0a40*/  LDCU.64 UR4, c[0x0][0x380] ;  /* 0x00007000ff0477ac */ /* 0x000e620008000a00 */
[----:B----4-:R-:W-:-:S05]  /*0a50*/  IMAD.WIDE R8, R7, 0x4, R8 ;  /* 0x0000000407087825 */ /* 0x010fca00078e0208 */
[----:B------:R-:W3:Y:S01]  /*0a60*/  LDG.E R0, desc[UR6][R8.64] ;  /* 0x0000000608007981 */ /* 0x000ee2000c1e1900 */
[----:B------:R-:W-:Y:S02]  /*0a70*/  IADD3 R5, P1, PT, R17, R6, RZ ;  /* 0x0000000611057210 */ /* 0x000fe40007f3e0ff */
[C---:B------:R-:W-:Y:S02]  /*0a80*/  R2UR UR8, R14.reuse ;  /* 0x000000000e0872ca */ /* 0x040fe400000e0000 */
[C---:B------:R-:W-:Y:S02]  /*0a90*/  R2UR UR9, R15.reuse ;  /* 0x000000000f0972ca */ /* 0x040fe400000e0000 */
[----:B------:R-:W-:Y:S02]  /*0aa0*/  R2UR UR10, R14 ;  /* 0x000000000e0a72ca */ /* 0x000fe400000e0000 */
[----:B------:R-:W-:Y:S02]  /*0ab0*/  R2UR UR11, R15 ;  /* 0x000000000f0b72ca */ /* 0x000fe400000e0000 */
[----:B------:R-:W-:-:S02]  /*0ac0*/  IADD3.X R10, PT, PT, RZ, RZ, RZ, P1, !PT ;  /* 0x000000ffff0a7210 */ /* 0x000fc40000ffe4ff */
[----:B-1----:R-:W-:-:S04]  /*0ad0*/  LEA R4, P1, R5, UR4, 0x2 ;  /* 0x0000000405047c11 */ /* 0x002fc8000f8210ff */
[----:B------:R-:W-:Y:S01]  /*0ae0*/  LEA.HI.X R5, R5, UR5, R10, 0x2, P1 ;  /* 0x0000000505057c11 */ /* 0x000fe200088f140a */
[----:B---3-5:R-:W-:Y:S02]  /*0af0*/  IMAD R7, R12, R0, R11 ;  /* 0x000000000c077224 */ /* 0x028fe400078e020b */
[----:B------:R-:W-:-:S03]  /*0b00*/  IMAD.WIDE R12, R19, 0x4, R8 ;  /* 0x00000004130c7825 */ /* 0x000fc600078e0208 */
[----:B------:R1:W-:Y:S04]  /*0b10*/  STG.E desc[UR6][R2.64], R7 ;  /* 0x0000000702007986 */ /* 0x0003e8000c101906 */
[----:B------:R-:W2:Y:S04]  /*0b20*/  LDG.E R12, desc[UR10][R12.64] ;  /* 0x0000000a0c0c7981 */ /* 0x000ea8000c1e1900 */
[----:B------:R-:W2:Y:S01]  /*0b30*/  LDG.E R4, desc[UR8][R4.64+0x4] ;  /* 0x0000040804047981 */ /* 0x000ea2000c1e1900 */
[----:B------:R-:W-:Y:S02]  /*0b40*/  R2UR UR4, R14 ;  /* 0x000000000e0472ca */ /* 0x000fe400000e0000 */
[----:B------:R-:W-:Y:S01]  /*0b50*/  R2UR UR5, R15 ;  /* 0x000000000f0572ca */ /* 0x000fe200000e0000 */
[----:B------:R-:W-:-:S02]  /*0b60*/  VIADD R6, R6, 0x2 ;  /* 0x0000000206067836 */ /* 0x000fc40000000000 */
[----:B--2---:R-:W-:-:S10]  /*0b70*/  IMAD R11, R4, R12, R7 ;  /* 0x0000000c040b7224 */ /* 0x004fd400078e0207 */
[----:B------:R1:W-:Y:S02]  /*0b80*/  STG.E desc[UR4][R2.64], R11 ;  /* 0x0000000b02007986 */ /* 0x0003e4000c101904 */
.L_x_4:
[----:B------:R-:W-:Y:S05]  /*0b90*/  @P0 EXIT ;  /* 0x000000000000094d */ /* 0x000fea0003800000 */
[----:B------:R-:W3:Y:S01]  /*0ba0*/  LDC.64 R4, c[0x0][0x380] ;  /* 0x0000e000ff047b82 */ /* 0x000ee20000000a00 */
[----:B------:R-:W1:Y:S01]  /*0bb0*/  LDCU UR4, c[0x0][0x3a0] ;  /* 0x00007400ff0477ac */ /* 0x000e620008000800 */
[C---:B------:R-:W-:Y:S01]  /*0bc0*/  R2UR UR6, R14.reuse ;  /* 0x000000000e0672ca */ /* 0x040fe200000e0000 */
[----:B------:R-:W-:Y:S01]  /*0bd0*/  IMAD.IADD R17, R17, 0x1, R6 ;  /* 0x0000000111117824 */ /* 0x000fe200078e0206 */
[C---:B------:R-:W-:Y:S02]  /*0be0*/  R2UR UR7, R15.reuse ;  /* 0x000000000f0772ca */ /* 0x040fe400000e0000 */
[----:B------:R-:W-:Y:S02]  /*0bf0*/  R2UR UR8, R14 ;  /* 0x000000000e0872ca */ /* 0x000fe400000e0000 */
[----:B------:R-:W4:Y:S01]  /*0c00*/  LDC.64 R8, c[0x0][0x388] ;  /* 0x0000e200ff087b82 */ /* 0x000f220000000a00 */
[----:B------:R-:W-:Y:S01]  /*0c10*/  R2UR UR9, R15 ;  /* 0x000000000f0972ca */ /* 0x000fe200000e0000 */
[----:B-1----:R-:W-:-:S02]  /*0c20*/  IMAD R7, R6, UR4, R16 ;  /* 0x0000000406077c24 */ /* 0x002fc4000f8e0210 */
[----:B---3--:R-:W-:-:S06]  /*0c30*/  IMAD.WIDE.U32 R4, R17, 0x4, R4 ;  /* 0x0000000411047825 */ /* 0x008fcc00078e0004 */
[----:B------:R-:W2:Y:S01]  /*0c40*/  LDG.E R4, desc[UR6][R4.64] ;  /* 0x0000000604047981 */ /* 0x000ea2000c1e1900 */
[----:B----4-:R-:W-:-:S06]  /*0c50*/  IMAD.WIDE R6, R7, 0x4, R8 ;  /* 0x0000000407067825 */ /* 0x010fcc00078e0208 */
[----:B------:R-:W2:Y:S01]  /*0c60*/  LDG.E R6, desc[UR8][R6.64] ;  /* 0x0000000806067981 */ /* 0x000ea2000c1e1900 */
[----:B------:R-:W-:Y:S02]  /*0c70*/  R2UR UR4, R14 ;  /* 0x000000000e0472ca */ /* 0x000fe400000e0000 */
[----:B------:R-:W-:Y:S01]  /*0c80*/  R2UR UR5, R15 ;  /* 0x000000000f0572ca */ /* 0x000fe200000e0000 */
[----:B--2--5:R-:W-:-:S12]  /*0c90*/  IMAD R11, R4, R6, R11 ;  /* 0x00000006040b7224 */ /* 0x024fd800078e020b */
[----:B------:R-:W-:Y:S01]  /*0ca0*/  STG.E desc[UR4][R2.64], R11 ;  /* 0x0000000b02007986 */ /* 0x000fe2000c101904 */
[----:B------:R-:W-:Y:S05]  /*0cb0*/  EXIT ;  /* 0x000000000000794d */ /* 0x000fea0003800000 */
.L_x_5:
[----:B------:R-:W-:-:S00]  /*0cc0*/  BRA `(.L_x_5) ;  /* 0xfffffffc00fc7947 */ /* 0x000fc0000383ffff */
[----:B------:R-:W-:-:S00]  /*0cd0*/  NOP ;  /* 0x0000000000007918 */ /* 0x000fc00000000000 */
        /* <DEDUP_REMOVED lines=10> */
.L_x_6:


//--------------------- .nv.global.init           --------------------------
	.section	.nv.global.init,"aw",@progbits
.nv.global.init:
	.type		$str,@object
	.size		$str,(.L_0 - $str)
$str:
        /*0000*/ 	.byte	0x78, 0x3a, 0x20, 0x25, 0x64, 0x20, 0x79, 0x3a, 0x20, 0x25, 0x64, 0x0a, 0x00
.L_0:


//--------------------- .nv.shared.reserved.0     --------------------------
	.section	.nv.shared.reserved.0,"aw",@nobits
	.weak		__nv_reservedSMEM_offset_0_alias
	.size		__nv_reservedSMEM_offset_0_alias, 0, 64
	.other		__nv_reservedSMEM_offset_0_alias,@"STO_CUDA_RESERVED_SHARED STV_DEFAULT"
__nv_reservedSMEM_offset_0_alias:
	.zero		0
	.zero		64


//--------------------- .nv.constant0._Z10gpu_matmulPiS_S_iii --------------------------
	.section	.nv.constant0._Z10gpu_matmulPiS_S_iii,"a",@progbits
	.sectionflags	@""
	.align	4
.nv.constant0._Z10gpu_matmulPiS_S_iii:
	.zero		932


//--------------------- SYMBOLS --------------------------

	.type		.nv.reservedSmem.offset0,@object
	.size		.nv.reservedSmem.offset0,0x4
	.type		vprintf,@function
